//
// Generated by NVIDIA NVVM Compiler
//
// Compiler Build ID: CL-36424714
// Cuda compilation tools, release 13.0, V13.0.88
// Based on NVVM 20.0.0
//

.version 9.0
.target sm_100
.address_size 64

	// .globl	_Z5erodeP3labS0_iil

.visible .entry _Z5erodeP3labS0_iil(
	.param .u64 .ptr .align 1 _Z5erodeP3labS0_iil_param_0,
	.param .u64 .ptr .align 1 _Z5erodeP3labS0_iil_param_1,
	.param .u32 _Z5erodeP3labS0_iil_param_2,
	.param .u32 _Z5erodeP3labS0_iil_param_3,
	.param .u64 _Z5erodeP3labS0_iil_param_4
)
{
	.reg .pred 	%p<31>;
	.reg .b32 	%r<19>;
	.reg .b32 	%f<106>;
	.reg .b64 	%rd<34>;

	ld.param.u64 	%rd8, [_Z5erodeP3labS0_iil_param_0];
	ld.param.u64 	%rd6, [_Z5erodeP3labS0_iil_param_1];
	ld.param.u32 	%r5, [_Z5erodeP3labS0_iil_param_2];
	ld.param.u32 	%r7, [_Z5erodeP3labS0_iil_param_3];
	ld.param.u64 	%rd7, [_Z5erodeP3labS0_iil_param_4];
	cvta.to.global.u64 	%rd1, %rd8;
	mov.u32 	%r8, %ctaid.x;
	mov.u32 	%r9, %ntid.x;
	mov.u32 	%r10, %tid.x;
	mad.lo.s32 	%r1, %r8, %r9, %r10;
	mov.u32 	%r11, %ctaid.y;
	mov.u32 	%r12, %ntid.y;
	mov.u32 	%r13, %tid.y;
	mad.lo.s32 	%r14, %r11, %r12, %r13;
	setp.ge.s32 	%p3, %r1, %r5;
	setp.ge.s32 	%p4, %r14, %r7;
	or.pred  	%p5, %p3, %p4;
	@%p5 bra 	$L__BB0_18;
	cvta.to.global.u64 	%rd9, %rd6;
	cvt.u64.u32 	%rd10, %r14;
	mul.lo.s64 	%rd11, %rd7, %rd10;
	add.s64 	%rd2, %rd1, %rd11;
	add.s64 	%rd3, %rd9, %rd11;
	mul.wide.s32 	%rd12, %r1, 12;
	add.s64 	%rd13, %rd2, %rd12;
	ld.global.f32 	%f1, [%rd13];
	ld.global.f32 	%f2, [%rd13+4];
	ld.global.f32 	%f3, [%rd13+8];
	setp.eq.s32 	%p6, %r14, 0;
	add.s32 	%r15, %r14, -1;
	cvt.u64.u32 	%rd14, %r15;
	mad.lo.s64 	%rd4, %rd7, %rd14, %rd1;
	setp.lt.s32 	%p7, %r1, 1;
	or.pred  	%p8, %p7, %p6;
	mov.f32 	%f85, %f3;
	mov.f32 	%f86, %f2;
	mov.f32 	%f87, %f1;
	@%p8 bra 	$L__BB0_3;
	add.s32 	%r16, %r1, -1;
	mul.wide.u32 	%rd15, %r16, 12;
	add.s64 	%rd16, %rd4, %rd15;
	ld.global.f32 	%f55, [%rd16];
	min.f32 	%f87, %f1, %f55;
	ld.global.f32 	%f56, [%rd16+4];
	min.f32 	%f86, %f2, %f56;
	ld.global.f32 	%f57, [%rd16+8];
	min.f32 	%f85, %f3, %f57;
$L__BB0_3:
	setp.eq.s32 	%p9, %r14, 0;
	setp.lt.s32 	%p10, %r1, 0;
	or.pred  	%p11, %p10, %p9;
	@%p11 bra 	$L__BB0_5;
	mul.wide.u32 	%rd17, %r1, 12;
	add.s64 	%rd18, %rd4, %rd17;
	ld.global.f32 	%f58, [%rd18];
	min.f32 	%f87, %f87, %f58;
	ld.global.f32 	%f59, [%rd18+4];
	min.f32 	%f86, %f86, %f59;
	ld.global.f32 	%f60, [%rd18+8];
	min.f32 	%f85, %f85, %f60;
$L__BB0_5:
	setp.eq.s32 	%p12, %r14, 0;
	add.s32 	%r3, %r1, 1;
	setp.gt.s32 	%p13, %r1, -2;
	setp.lt.s32 	%p14, %r3, %r5;
	and.pred  	%p1, %p13, %p14;
	not.pred 	%p15, %p1;
	or.pred  	%p16, %p15, %p12;
	@%p16 bra 	$L__BB0_7;
	mul.wide.u32 	%rd19, %r3, 12;
	add.s64 	%rd20, %rd4, %rd19;
	ld.global.f32 	%f61, [%rd20];
	min.f32 	%f87, %f87, %f61;
	ld.global.f32 	%f62, [%rd20+4];
	min.f32 	%f86, %f86, %f62;
	ld.global.f32 	%f63, [%rd20+8];
	min.f32 	%f85, %f85, %f63;
$L__BB0_7:
	setp.gt.s32 	%p17, %r1, 0;
	setp.le.s32 	%p18, %r1, %r5;
	and.pred  	%p2, %p17, %p18;
	not.pred 	%p19, %p2;
	@%p19 bra 	$L__BB0_9;
	add.s32 	%r17, %r1, -1;
	mul.wide.u32 	%rd21, %r17, 12;
	add.s64 	%rd22, %rd2, %rd21;
	ld.global.f32 	%f64, [%rd22];
	min.f32 	%f87, %f87, %f64;
	ld.global.f32 	%f65, [%rd22+4];
	min.f32 	%f86, %f86, %f65;
	ld.global.f32 	%f66, [%rd22+8];
	min.f32 	%f85, %f85, %f66;
$L__BB0_9:
	setp.gt.s32 	%p20, %r1, -1;
	min.f32 	%f67, %f87, %f1;
	min.f32 	%f68, %f86, %f2;
	min.f32 	%f69, %f85, %f3;
	selp.f32 	%f97, %f69, %f85, %p20;
	selp.f32 	%f98, %f68, %f86, %p20;
	selp.f32 	%f99, %f67, %f87, %p20;
	@%p15 bra 	$L__BB0_11;
	mul.wide.u32 	%rd23, %r3, 12;
	add.s64 	%rd24, %rd2, %rd23;
	ld.global.f32 	%f70, [%rd24];
	min.f32 	%f99, %f99, %f70;
	ld.global.f32 	%f71, [%rd24+4];
	min.f32 	%f98, %f98, %f71;
	ld.global.f32 	%f72, [%rd24+8];
	min.f32 	%f97, %f97, %f72;
$L__BB0_11:
	add.s32 	%r4, %r14, 1;
	setp.ge.u32 	%p22, %r4, %r7;
	cvt.u64.u32 	%rd25, %r4;
	mad.lo.s64 	%rd5, %rd7, %rd25, %rd1;
	or.pred  	%p24, %p19, %p22;
	@%p24 bra 	$L__BB0_13;
	add.s32 	%r18, %r1, -1;
	mul.wide.u32 	%rd26, %r18, 12;
	add.s64 	%rd27, %rd5, %rd26;
	ld.global.f32 	%f73, [%rd27];
	min.f32 	%f99, %f99, %f73;
	ld.global.f32 	%f74, [%rd27+4];
	min.f32 	%f98, %f98, %f74;
	ld.global.f32 	%f75, [%rd27+8];
	min.f32 	%f97, %f97, %f75;
$L__BB0_13:
	setp.ge.u32 	%p25, %r4, %r7;
	setp.lt.s32 	%p26, %r1, 0;
	or.pred  	%p27, %p26, %p25;
	@%p27 bra 	$L__BB0_15;
	mul.wide.u32 	%rd28, %r1, 12;
	add.s64 	%rd29, %rd5, %rd28;
	ld.global.f32 	%f76, [%rd29];
	min.f32 	%f99, %f99, %f76;
	ld.global.f32 	%f77, [%rd29+4];
	min.f32 	%f98, %f98, %f77;
	ld.global.f32 	%f78, [%rd29+8];
	min.f32 	%f97, %f97, %f78;
$L__BB0_15:
	setp.ge.u32 	%p28, %r4, %r7;
	or.pred  	%p30, %p15, %p28;
	@%p30 bra 	$L__BB0_17;
	mul.wide.u32 	%rd30, %r3, 12;
	add.s64 	%rd31, %rd5, %rd30;
	ld.global.f32 	%f79, [%rd31];
	min.f32 	%f99, %f99, %f79;
	ld.global.f32 	%f80, [%rd31+4];
	min.f32 	%f98, %f98, %f80;
	ld.global.f32 	%f81, [%rd31+8];
	min.f32 	%f97, %f97, %f81;
$L__BB0_17:
	add.s64 	%rd33, %rd3, %rd12;
	st.global.f32 	[%rd33], %f99;
	st.global.f32 	[%rd33+4], %f98;
	st.global.f32 	[%rd33+8], %f97;
$L__BB0_18:
	ret;

}
	// .globl	_Z6dilateP3labS0_iil
.visible .entry _Z6dilateP3labS0_iil(
	.param .u64 .ptr .align 1 _Z6dilateP3labS0_iil_param_0,
	.param .u64 .ptr .align 1 _Z6dilateP3labS0_iil_param_1,
	.param .u32 _Z6dilateP3labS0_iil_param_2,
	.param .u32 _Z6dilateP3labS0_iil_param_3,
	.param .u64 _Z6dilateP3labS0_iil_param_4
)
{
	.reg .pred 	%p<31>;
	.reg .b32 	%r<19>;
	.reg .b32 	%f<106>;
	.reg .b64 	%rd<34>;

	ld.param.u64 	%rd8, [_Z6dilateP3labS0_iil_param_0];
	ld.param.u64 	%rd6, [_Z6dilateP3labS0_iil_param_1];
	ld.param.u32 	%r5, [_Z6dilateP3labS0_iil_param_2];
	ld.param.u32 	%r7, [_Z6dilateP3labS0_iil_param_3];
	ld.param.u64 	%rd7, [_Z6dilateP3labS0_iil_param_4];
	cvta.to.global.u64 	%rd1, %rd8;
	mov.u32 	%r8, %ctaid.x;
	mov.u32 	%r9, %ntid.x;
	mov.u32 	%r10, %tid.x;
	mad.lo.s32 	%r1, %r8, %r9, %r10;
	mov.u32 	%r11, %ctaid.y;
	mov.u32 	%r12, %ntid.y;
	mov.u32 	%r13, %tid.y;
	mad.lo.s32 	%r14, %r11, %r12, %r13;
	setp.ge.s32 	%p3, %r1, %r5;
	setp.ge.s32 	%p4, %r14, %r7;
	or.pred  	%p5, %p3, %p4;
	@%p5 bra 	$L__BB1_18;
	cvta.to.global.u64 	%rd9, %rd6;
	cvt.u64.u32 	%rd10, %r14;
	mul.lo.s64 	%rd11, %rd7, %rd10;
	add.s64 	%rd2, %rd1, %rd11;
	add.s64 	%rd3, %rd9, %rd11;
	mul.wide.s32 	%rd12, %r1, 12;
	add.s64 	%rd13, %rd2, %rd12;
	ld.global.f32 	%f1, [%rd13];
	ld.global.f32 	%f2, [%rd13+4];
	ld.global.f32 	%f3, [%rd13+8];
	setp.eq.s32 	%p6, %r14, 0;
	add.s32 	%r15, %r14, -1;
	cvt.u64.u32 	%rd14, %r15;
	mad.lo.s64 	%rd4, %rd7, %rd14, %rd1;
	setp.lt.s32 	%p7, %r1, 1;
	or.pred  	%p8, %p7, %p6;
	mov.f32 	%f85, %f3;
	mov.f32 	%f86, %f2;
	mov.f32 	%f87, %f1;
	@%p8 bra 	$L__BB1_3;
	add.s32 	%r16, %r1, -1;
	mul.wide.u32 	%rd15, %r16, 12;
	add.s64 	%rd16, %rd4, %rd15;
	ld.global.f32 	%f55, [%rd16];
	max.f32 	%f87, %f1, %f55;
	ld.global.f32 	%f56, [%rd16+4];
	max.f32 	%f86, %f2, %f56;
	ld.global.f32 	%f57, [%rd16+8];
	max.f32 	%f85, %f3, %f57;
$L__BB1_3:
	setp.eq.s32 	%p9, %r14, 0;
	setp.lt.s32 	%p10, %r1, 0;
	or.pred  	%p11, %p10, %p9;
	@%p11 bra 	$L__BB1_5;
	mul.wide.u32 	%rd17, %r1, 12;
	add.s64 	%rd18, %rd4, %rd17;
	ld.global.f32 	%f58, [%rd18];
	max.f32 	%f87, %f87, %f58;
	ld.global.f32 	%f59, [%rd18+4];
	max.f32 	%f86, %f86, %f59;
	ld.global.f32 	%f60, [%rd18+8];
	max.f32 	%f85, %f85, %f60;
$L__BB1_5:
	setp.eq.s32 	%p12, %r14, 0;
	add.s32 	%r3, %r1, 1;
	setp.gt.s32 	%p13, %r1, -2;
	setp.lt.s32 	%p14, %r3, %r5;
	and.pred  	%p1, %p13, %p14;
	not.pred 	%p15, %p1;
	or.pred  	%p16, %p15, %p12;
	@%p16 bra 	$L__BB1_7;
	mul.wide.u32 	%rd19, %r3, 12;
	add.s64 	%rd20, %rd4, %rd19;
	ld.global.f32 	%f61, [%rd20];
	max.f32 	%f87, %f87, %f61;
	ld.global.f32 	%f62, [%rd20+4];
	max.f32 	%f86, %f86, %f62;
	ld.global.f32 	%f63, [%rd20+8];
	max.f32 	%f85, %f85, %f63;
$L__BB1_7:
	setp.gt.s32 	%p17, %r1, 0;
	setp.le.s32 	%p18, %r1, %r5;
	and.pred  	%p2, %p17, %p18;
	not.pred 	%p19, %p2;
	@%p19 bra 	$L__BB1_9;
	add.s32 	%r17, %r1, -1;
	mul.wide.u32 	%rd21, %r17, 12;
	add.s64 	%rd22, %rd2, %rd21;
	ld.global.f32 	%f64, [%rd22];
	max.f32 	%f87, %f87, %f64;
	ld.global.f32 	%f65, [%rd22+4];
	max.f32 	%f86, %f86, %f65;
	ld.global.f32 	%f66, [%rd22+8];
	max.f32 	%f85, %f85, %f66;
$L__BB1_9:
	setp.gt.s32 	%p20, %r1, -1;
	max.f32 	%f67, %f87, %f1;
	max.f32 	%f68, %f86, %f2;
	max.f32 	%f69, %f85, %f3;
	selp.f32 	%f97, %f69, %f85, %p20;
	selp.f32 	%f98, %f68, %f86, %p20;
	selp.f32 	%f99, %f67, %f87, %p20;
	@%p15 bra 	$L__BB1_11;
	mul.wide.u32 	%rd23, %r3, 12;
	add.s64 	%rd24, %rd2, %rd23;
	ld.global.f32 	%f70, [%rd24];
	max.f32 	%f99, %f99, %f70;
	ld.global.f32 	%f71, [%rd24+4];
	max.f32 	%f98, %f98, %f71;
	ld.global.f32 	%f72, [%rd24+8];
	max.f32 	%f97, %f97, %f72;
$L__BB1_11:
	add.s32 	%r4, %r14, 1;
	setp.ge.u32 	%p22, %r4, %r7;
	cvt.u64.u32 	%rd25, %r4;
	mad.lo.s64 	%rd5, %rd7, %rd25, %rd1;
	or.pred  	%p24, %p19, %p22;
	@%p24 bra 	$L__BB1_13;
	add.s32 	%r18, %r1, -1;
	mul.wide.u32 	%rd26, %r18, 12;
	add.s64 	%rd27, %rd5, %rd26;
	ld.global.f32 	%f73, [%rd27];
	max.f32 	%f99, %f99, %f73;
	ld.global.f32 	%f74, [%rd27+4];
	max.f32 	%f98, %f98, %f74;
	ld.global.f32 	%f75, [%rd27+8];
	max.f32 	%f97, %f97, %f75;
$L__BB1_13:
	setp.ge.u32 	%p25, %r4, %r7;
	setp.lt.s32 	%p26, %r1, 0;
	or.pred  	%p27, %p26, %p25;
	@%p27 bra 	$L__BB1_15;
	mul.wide.u32 	%rd28, %r1, 12;
	add.s64 	%rd29, %rd5, %rd28;
	ld.global.f32 	%f76, [%rd29];
	max.f32 	%f99, %f99, %f76;
	ld.global.f32 	%f77, [%rd29+4];
	max.f32 	%f98, %f98, %f77;
	ld.global.f32 	%f78, [%rd29+8];
	max.f32 	%f97, %f97, %f78;
$L__BB1_15:
	setp.ge.u32 	%p28, %r4, %r7;
	or.pred  	%p30, %p15, %p28;
	@%p30 bra 	$L__BB1_17;
	mul.wide.u32 	%rd30, %r3, 12;
	add.s64 	%rd31, %rd5, %rd30;
	ld.global.f32 	%f79, [%rd31];
	max.f32 	%f99, %f99, %f79;
	ld.global.f32 	%f80, [%rd31+4];
	max.f32 	%f98, %f98, %f80;
	ld.global.f32 	%f81, [%rd31+8];
	max.f32 	%f97, %f97, %f81;
$L__BB1_17:
	add.s64 	%rd33, %rd3, %rd12;
	st.global.f32 	[%rd33], %f99;
	st.global.f32 	[%rd33+4], %f98;
	st.global.f32 	[%rd33+8], %f97;
$L__BB1_18:
	ret;

}


// ===== COMPILED SASS (sm_100) =====

	.target	sm_100

	.elftype	@"ET_EXEC"


//--------------------- .note.nv.tkinfo           --------------------------
	.section	.note.nv.tkinfo,"",@"SHT_NOTE"
	.sectionflags	@"SHF_NOTE_NV_TKINFO"
	.tkinfo
        /*0018*/ 	.word	0x00000002
        /*0030*/ 	.string	""
        /*0030*/ 	.string	"ptxas"
        /*0030*/ 	.string	"Cuda compilation tools, release 13.0, V13.0.88"
        /*0030*/ 	.string	"Build cuda_13.0.r13.0/compiler.36424714_0"
        /*0030*/ 	.string	"-arch sm_100 -m 64 "



//--------------------- .note.nv.cuinfo           --------------------------
	.section	.note.nv.cuinfo,"",@"SHT_NOTE"
	.sectionflags	@"SHF_NOTE_NV_CUINFO"
        /*0018*/ 	.short	0x0002
        /*001a*/ 	.short	0x0064
        /*001c*/ 	.short	0x0082
	.zero		2


//--------------------- .nv.info                  --------------------------
	.section	.nv.info,"",@"SHT_CUDA_INFO"
	.align	4


	//----- nvinfo : EIATTR_REGCOUNT
	.align		4
        /*0000*/ 	.byte	0x04, 0x2f
        /*0002*/ 	.short	(.L_1 - .L_0)
	.align		4
.L_0:
        /*0004*/ 	.word	index@(_Z5erodeP3labS0_iil)
        /*0008*/ 	.word	0x00000020


	//----- nvinfo : EIATTR_FRAME_SIZE
	.align		4
.L_1:
        /*000c*/ 	.byte	0x04, 0x11
        /*000e*/ 	.short	(.L_3 - .L_2)
	.align		4
.L_2:
        /*0010*/ 	.word	index@(_Z5erodeP3labS0_iil)
        /*0014*/ 	.word	0x00000000


	//----- nvinfo : EIATTR_REGCOUNT
	.align		4
.L_3:
        /*0018*/ 	.byte	0x04, 0x2f
        /*001a*/ 	.short	(.L_5 - .L_4)
	.align		4
.L_4:
        /*001c*/ 	.word	index@(_Z6dilateP3labS0_iil)
        /*0020*/ 	.word	0x00000020


	//----- nvinfo : EIATTR_FRAME_SIZE
	.align		4
.L_5:
        /*0024*/ 	.byte	0x04, 0x11
        /*0026*/ 	.short	(.L_7 - .L_6)
	.align		4
.L_6:
        /*0028*/ 	.word	index@(_Z6dilateP3labS0_iil)
        /*002c*/ 	.word	0x00000000


	//----- nvinfo : EIATTR_MIN_STACK_SIZE
	.align		4
.L_7:
        /*0030*/ 	.byte	0x04, 0x12
        /*0032*/ 	.short	(.L_9 - .L_8)
	.align		4
.L_8:
        /*0034*/ 	.word	index@(_Z6dilateP3labS0_iil)
        /*0038*/ 	.word	0x00000000


	//----- nvinfo : EIATTR_MIN_STACK_SIZE
	.align		4
.L_9:
        /*003c*/ 	.byte	0x04, 0x12
        /*003e*/ 	.short	(.L_11 - .L_10)
	.align		4
.L_10:
        /*0040*/ 	.word	index@(_Z5erodeP3labS0_iil)
        /*0044*/ 	.word	0x00000000
.L_11:


//--------------------- .nv.compat                --------------------------
	.section	.nv.compat,"",@"SHT_CUDA_COMPAT_INFO"
	.align	4
        /*0000*/ 	.byte	0x02, 0x09, 0x00, 0x00, 0x02, 0x02, 0x01, 0x00, 0x02, 0x05, 0x05, 0x00, 0x03, 0x07, 0x01, 0x01
        /*0010*/ 	.byte	0x02, 0x03, 0x00, 0x00, 0x02, 0x06, 0x01, 0x00, 0x04, 0x0b, 0x08, 0x00, 0x09, 0x00, 0x00, 0x00
        /*0020*/ 	.byte	0x00, 0x00, 0x00, 0x00


//--------------------- .nv.info._Z6dilateP3labS0_iil --------------------------
	.section	.nv.info._Z6dilateP3labS0_iil,"",@"SHT_CUDA_INFO"
	.sectionflags	@""
	.align	4


	//----- nvinfo : EIATTR_CUDA_API_VERSION
	.align		4
        /*0000*/ 	.byte	0x04, 0x37
        /*0002*/ 	.short	(.L_13 - .L_12)
.L_12:
        /*0004*/ 	.word	0x00000082


	//----- nvinfo : EIATTR_KPARAM_INFO
	.align		4
.L_13:
        /*0008*/ 	.byte	0x04, 0x17
        /*000a*/ 	.short	(.L_15 - .L_14)
.L_14:
        /*000c*/ 	.word	0x00000000
        /*0010*/ 	.short	0x0004
        /*0012*/ 	.short	0x0018
        /*0014*/ 	.byte	0x00, 0xf0, 0x21, 0x00


	//----- nvinfo : EIATTR_KPARAM_INFO
	.align		4
.L_15:
        /*0018*/ 	.byte	0x04, 0x17
        /*001a*/ 	.short	(.L_17 - .L_16)
.L_16:
        /*001c*/ 	.word	0x00000000
        /*0020*/ 	.short	0x0003
        /*0022*/ 	.short	0x0014
        /*0024*/ 	.byte	0x00, 0xf0, 0x11, 0x00


	//----- nvinfo : EIATTR_KPARAM_INFO
	.align		4
.L_17:
        /*0028*/ 	.byte	0x04, 0x17
        /*002a*/ 	.short	(.L_19 - .L_18)
.L_18:
        /*002c*/ 	.word	0x00000000
        /*0030*/ 	.short	0x0002
        /*0032*/ 	.short	0x0010
        /*0034*/ 	.byte	0x00, 0xf0, 0x11, 0x00


	//----- nvinfo : EIATTR_KPARAM_INFO
	.align		4
.L_19:
        /*0038*/ 	.byte	0x04, 0x17
        /*003a*/ 	.short	(.L_21 - .L_20)
.L_20:
        /*003c*/ 	.word	0x00000000
        /*0040*/ 	.short	0x0001
        /*0042*/ 	.short	0x0008
        /*0044*/ 	.byte	0x00, 0xf5, 0x21, 0x00


	//----- nvinfo : EIATTR_KPARAM_INFO
	.align		4
.L_21:
        /*0048*/ 	.byte	0x04, 0x17
        /*004a*/ 	.short	(.L_23 - .L_22)
.L_22:
        /*004c*/ 	.word	0x00000000
        /*0050*/ 	.short	0x0000
        /*0052*/ 	.short	0x0000
        /*0054*/ 	.byte	0x00, 0xf5, 0x21, 0x00


	//----- nvinfo : EIATTR_SPARSE_MMA_MASK
	.align		4
.L_23:
        /*0058*/ 	.byte	0x03, 0x50
        /*005a*/ 	.short	0x0000


	//----- nvinfo : EIATTR_MAXREG_COUNT
	.align		4
        /*005c*/ 	.byte	0x03, 0x1b
        /*005e*/ 	.short	0x00ff


	//----- nvinfo : EIATTR_MERCURY_ISA_VERSION
	.align		4
        /*0060*/ 	.byte	0x03, 0x5f
        /*0062*/ 	.short	0x0101


	//----- nvinfo : EIATTR_VRC_CTA_INIT_COUNT
	.align		4
        /*0064*/ 	.byte	0x02, 0x4a
	.zero		1
	.zero		1


	//----- nvinfo : EIATTR_EXIT_INSTR_OFFSETS
	.align		4
        /*0068*/ 	.byte	0x04, 0x1c
        /*006a*/ 	.short	(.L_25 - .L_24)


	//   ....[0]....
.L_24:
        /*006c*/ 	.word	0x000000c0


	//   ....[1]....
        /*0070*/ 	.word	0x00000740


	//----- nvinfo : EIATTR_CBANK_PARAM_SIZE
	.align		4
.L_25:
        /*0074*/ 	.byte	0x03, 0x19
        /*0076*/ 	.short	0x0020


	//----- nvinfo : EIATTR_PARAM_CBANK
	.align		4
        /*0078*/ 	.byte	0x04, 0x0a
        /*007a*/ 	.short	(.L_27 - .L_26)
	.align		4
.L_26:
        /*007c*/ 	.word	index@(.nv.constant0._Z6dilateP3labS0_iil)
        /*0080*/ 	.short	0x0380
        /*0082*/ 	.short	0x0020


	//----- nvinfo : EIATTR_SW_WAR
	.align		4
.L_27:
        /*0084*/ 	.byte	0x04, 0x36
        /*0086*/ 	.short	(.L_29 - .L_28)
.L_28:
        /*0088*/ 	.word	0x00000008
.L_29:


//--------------------- .nv.info._Z5erodeP3labS0_iil --------------------------
	.section	.nv.info._Z5erodeP3labS0_iil,"",@"SHT_CUDA_INFO"
	.sectionflags	@""
	.align	4


	//----- nvinfo : EIATTR_CUDA_API_VERSION
	.align		4
        /*0000*/ 	.byte	0x04, 0x37
        /*0002*/ 	.short	(.L_31 - .L_30)
.L_30:
        /*0004*/ 	.word	0x00000082


	//----- nvinfo : EIATTR_KPARAM_INFO
	.align		4
.L_31:
        /*0008*/ 	.byte	0x04, 0x17
        /*000a*/ 	.short	(.L_33 - .L_32)
.L_32:
        /*000c*/ 	.word	0x00000000
        /*0010*/ 	.short	0x0004
        /*0012*/ 	.short	0x0018
        /*0014*/ 	.byte	0x00, 0xf0, 0x21, 0x00


	//----- nvinfo : EIATTR_KPARAM_INFO
	.align		4
.L_33:
        /*0018*/ 	.byte	0x04, 0x17
        /*001a*/ 	.short	(.L_35 - .L_34)
.L_34:
        /*001c*/ 	.word	0x00000000
        /*0020*/ 	.short	0x0003
        /*0022*/ 	.short	0x0014
        /*0024*/ 	.byte	0x00, 0xf0, 0x11, 0x00


	//----- nvinfo : EIATTR_KPARAM_INFO
	.align		4
.L_35:
        /*0028*/ 	.byte	0x04, 0x17
        /*002a*/ 	.short	(.L_37 - .L_36)
.L_36:
        /*002c*/ 	.word	0x00000000
        /*0030*/ 	.short	0x0002
        /*0032*/ 	.short	0x0010
        /*0034*/ 	.byte	0x00, 0xf0, 0x11, 0x00


	//----- nvinfo : EIATTR_KPARAM_INFO
	.align		4
.L_37:
        /*0038*/ 	.byte	0x04, 0x17
        /*003a*/ 	.short	(.L_39 - .L_38)
.L_38:
        /*003c*/ 	.word	0x00000000
        /*0040*/ 	.short	0x0001
        /*0042*/ 	.short	0x0008
        /*0044*/ 	.byte	0x00, 0xf5, 0x21, 0x00


	//----- nvinfo : EIATTR_KPARAM_INFO
	.align		4
.L_39:
        /*0048*/ 	.byte	0x04, 0x17
        /*004a*/ 	.short	(.L_41 - .L_40)
.L_40:
        /*004c*/ 	.word	0x00000000
        /*0050*/ 	.short	0x0000
        /*0052*/ 	.short	0x0000
        /*0054*/ 	.byte	0x00, 0xf5, 0x21, 0x00


	//----- nvinfo : EIATTR_SPARSE_MMA_MASK
	.align		4
.L_41:
        /*0058*/ 	.byte	0x03, 0x50
        /*005a*/ 	.short	0x0000


	//----- nvinfo : EIATTR_MAXREG_COUNT
	.align		4
        /*005c*/ 	.byte	0x03, 0x1b
        /*005e*/ 	.short	0x00ff


	//----- nvinfo : EIATTR_MERCURY_ISA_VERSION
	.align		4
        /*0060*/ 	.byte	0x03, 0x5f
        /*0062*/ 	.short	0x0101


	//----- nvinfo : EIATTR_VRC_CTA_INIT_COUNT
	.align		4
        /*0064*/ 	.byte	0x02, 0x4a
	.zero		1
	.zero		1


	//----- nvinfo : EIATTR_EXIT_INSTR_OFFSETS
	.align		4
        /*0068*/ 	.byte	0x04, 0x1c
        /*006a*/ 	.short	(.L_43 - .L_42)


	//   ....[0]....
.L_42:
        /*006c*/ 	.word	0x000000c0


	//   ....[1]....
        /*0070*/ 	.word	0x00000740


	//----- nvinfo : EIATTR_CBANK_PARAM_SIZE
	.align		4
.L_43:
        /*0074*/ 	.byte	0x03, 0x19
        /*0076*/ 	.short	0x0020


	//----- nvinfo : EIATTR_PARAM_CBANK
	.align		4
        /*0078*/ 	.byte	0x04, 0x0a
        /*007a*/ 	.short	(.L_45 - .L_44)
	.align		4
.L_44:
        /*007c*/ 	.word	index@(.nv.constant0._Z5erodeP3labS0_iil)
        /*0080*/ 	.short	0x0380
        /*0082*/ 	.short	0x0020


	//----- nvinfo : EIATTR_SW_WAR
	.align		4
.L_45:
        /*0084*/ 	.byte	0x04, 0x36
        /*0086*/ 	.short	(.L_47 - .L_46)
.L_46:
        /*0088*/ 	.word	0x00000008
.L_47:


//--------------------- .nv.callgraph             --------------------------
	.section	.nv.callgraph,"",@"SHT_CUDA_CALLGRAPH"
	.align	4
	.sectionentsize	8
	.align		4
        /*0000*/ 	.word	0x00000000
	.align		4
        /*0004*/ 	.word	0xffffffff
	.align		4
        /*0008*/ 	.word	0x00000000
	.align		4
        /*000c*/ 	.word	0xfffffffe
	.align		4
        /*0010*/ 	.word	0x00000000
	.align		4
        /*0014*/ 	.word	0xfffffffd
	.align		4
        /*0018*/ 	.word	0x00000000
	.align		4
        /*001c*/ 	.word	0xfffffffc


//--------------------- .text._Z6dilateP3labS0_iil --------------------------
	.section	.text._Z6dilateP3labS0_iil,"ax",@progbits
	.align	128
        .global         _Z6dilateP3labS0_iil
        .type           _Z6dilateP3labS0_iil,@function
        .size           _Z6dilateP3labS0_iil,(.L_x_2 - _Z6dilateP3labS0_iil)
        .other          _Z6dilateP3labS0_iil,@"STO_CUDA_ENTRY STV_DEFAULT"
_Z6dilateP3labS0_iil:
.text._Z6dilateP3labS0_iil:
[----:B------:R-:W-:Y:S01]  /*0000*/  LDC R1, c[0x0][0x37c] ;  /* 0x0000df00ff017b82 */ /* 0x000fe20000000800 */
[----:B------:R-:W0:Y:S07]  /*0010*/  S2R R0, SR_TID.Y ;  /* 0x0000000000007919 */ /* 0x000e2e0000002200 */
[----:B------:R-:W1:Y:S01]  /*0020*/  LDC R6, c[0x0][0x360] ;  /* 0x0000d800ff067b82 */ /* 0x000e620000000800 */
[----:B------:R-:W2:Y:S01]  /*0030*/  LDCU.64 UR6, c[0x0][0x390] ;  /* 0x00007200ff0677ac */ /* 0x000ea20008000a00 */
[----:B------:R-:W1:Y:S06]  /*0040*/  S2R R3, SR_TID.X ;  /* 0x0000000000037919 */ /* 0x000e6c0000002100 */
[----:B------:R-:W0:Y:S08]  /*0050*/  S2UR UR5, SR_CTAID.Y ;  /* 0x00000000000579c3 */ /* 0x000e300000002600 */
[----:B------:R-:W0:Y:S08]  /*0060*/  LDC R23, c[0x0][0x364] ;  /* 0x0000d900ff177b82 */ /* 0x000e300000000800 */
[----:B------:R-:W1:Y:S01]  /*0070*/  S2UR UR4, SR_CTAID.X ;  /* 0x00000000000479c3 */ /* 0x000e620000002500 */
[----:B0-----:R-:W-:-:S05]  /*0080*/  IMAD R23, R23, UR5, R0 ;  /* 0x0000000517177c24 */ /* 0x001fca000f8e0200 */
[----:B--2---:R-:W-:Y:S01]  /*0090*/  ISETP.GE.AND P0, PT, R23, UR7, PT ;  /* 0x0000000717007c0c */ /* 0x004fe2000bf06270 */
[----:B-1----:R-:W-:-:S05]  /*00a0*/  IMAD R6, R6, UR4, R3 ;  /* 0x0000000406067c24 */ /* 0x002fca000f8e0203 */
[----:B------:R-:W-:-:S13]  /*00b0*/  ISETP.GE.OR P0, PT, R6, UR6, P0 ;  /* 0x0000000606007c0c */ /* 0x000fda0008706670 */
[----:B------:R-:W-:Y:S05]  /*00c0*/  @P0 EXIT ;  /* 0x000000000000094d */ /* 0x000fea0003800000 */
[----:B------:R-:W0:Y:S01]  /*00d0*/  LDC.64 R12, c[0x0][0x380] ;  /* 0x0000e000ff0c7b82 */ /* 0x000e220000000a00 */
[----:B------:R-:W1:Y:S01]  /*00e0*/  LDCU.64 UR8, c[0x0][0x398] ;  /* 0x00007300ff0877ac */ /* 0x000e620008000a00 */
[C---:B------:R-:W-:Y:S01]  /*00f0*/  ISETP.NE.AND P0, PT, R23.reuse, RZ, PT ;  /* 0x000000ff1700720c */ /* 0x040fe20003f05270 */
[C---:B------:R-:W-:Y:S01]  /*0100*/  VIADD R3, R23.reuse, 0xffffffff ;  /* 0xffffffff17037836 */ /* 0x040fe20000000000 */
[----:B------:R-:W2:Y:S02]  /*0110*/  LDCU.64 UR4, c[0x0][0x358] ;  /* 0x00006b00ff0477ac */ /* 0x000ea40008000a00 */
[----:B------:R-:W-:Y:S01]  /*0120*/  ISETP.LT.OR P3, PT, R6, 0x1, !P0 ;  /* 0x000000010600780c */ /* 0x000fe20004761670 */
[----:B-1----:R-:W-:-:S12]  /*0130*/  IMAD R19, R23, UR9, RZ ;  /* 0x0000000917137c24 */ /* 0x002fd8000f8e02ff */
[----:B------:R-:W-:Y:S02]  /*0140*/  @!P3 VIADD R17, R6, 0xffffffff ;  /* 0xffffffff0611b836 */ /* 0x000fe40000000000 */
[----:B0-----:R-:W-:-:S04]  /*0150*/  IMAD.WIDE.U32 R28, R23, UR8, R12 ;  /* 0x00000008171c7c25 */ /* 0x001fc8000f8e000c */
[----:B------:R-:W-:-:S04]  /*0160*/  IMAD.WIDE.U32 R20, R3, UR8, R12 ;  /* 0x0000000803147c25 */ /* 0x000fc8000f8e000c */
[----:B------:R-:W-:Y:S02]  /*0170*/  IMAD.IADD R29, R29, 0x1, R19 ;  /* 0x000000011d1d7824 */ /* 0x000fe400078e0213 */
[----:B------:R-:W-:Y:S02]  /*0180*/  IMAD R21, R3, UR9, R21 ;  /* 0x0000000903157c24 */ /* 0x000fe4000f8e0215 */
[----:B------:R-:W-:-:S04]  /*0190*/  IMAD.WIDE R10, R6, 0xc, R28 ;  /* 0x0000000c060a7825 */ /* 0x000fc800078e021c */
[----:B------:R-:W-:Y:S01]  /*01a0*/  @!P3 IMAD.WIDE.U32 R16, R17, 0xc, R20 ;  /* 0x0000000c1110b825 */ /* 0x000fe200078e0014 */
[----:B--2---:R-:W2:Y:S03]  /*01b0*/  LDG.E R0, desc[UR4][R10.64+0x4] ;  /* 0x000004040a007981 */ /* 0x004ea6000c1e1900 */
[----:B------:R-:W-:Y:S01]  /*01c0*/  VIADD R25, R6, 0x1 ;  /* 0x0000000106197836 */ /* 0x000fe20000000000 */
[----:B------:R-:W3:Y:S04]  /*01d0*/  @!P3 LDG.E R3, desc[UR4][R16.64+0x4] ;  /* 0x000004041003b981 */ /* 0x000ee8000c1e1900 */
[----:B------:R-:W4:Y:S04]  /*01e0*/  LDG.E R18, desc[UR4][R10.64] ;  /* 0x000000040a127981 */ /* 0x000f28000c1e1900 */
[----:B------:R-:W5:Y:S01]  /*01f0*/  @!P3 LDG.E R4, desc[UR4][R16.64] ;  /* 0x000000041004b981 */ /* 0x000f62000c1e1900 */
[----:B------:R-:W-:-:S03]  /*0200*/  ISETP.GE.AND P1, PT, R25, UR6, PT ;  /* 0x0000000619007c0c */ /* 0x000fc6000bf26270 */
[----:B------:R-:W5:Y:S04]  /*0210*/  LDG.E R24, desc[UR4][R10.64+0x8] ;  /* 0x000008040a187981 */ /* 0x000f68000c1e1900 */
[----:B------:R0:W5:Y:S01]  /*0220*/  @!P3 LDG.E R15, desc[UR4][R16.64+0x8] ;  /* 0x00000804100fb981 */ /* 0x000162000c1e1900 */
[C---:B------:R-:W-:Y:S02]  /*0230*/  ISETP.LT.OR P0, PT, R6.reuse, RZ, !P0 ;  /* 0x000000ff0600720c */ /* 0x040fe40004701670 */
[----:B------:R-:W-:-:S04]  /*0240*/  ISETP.GT.AND P1, PT, R6, -0x2, !P1 ;  /* 0xfffffffe0600780c */ /* 0x000fc80004f24270 */
[----:B------:R-:W-:-:S07]  /*0250*/  ISETP.EQ.OR P4, PT, R23, RZ, !P1 ;  /* 0x000000ff1700720c */ /* 0x000fce0004f82670 */
[----:B------:R-:W-:-:S05]  /*0260*/  @!P0 IMAD.WIDE.U32 R8, R6, 0xc, R20 ;  /* 0x0000000c06088825 */ /* 0x000fca00078e0014 */
[----:B------:R-:W5:Y:S01]  /*0270*/  @!P0 LDG.E R14, desc[UR4][R8.64] ;  /* 0x00000004080e8981 */ /* 0x000f62000c1e1900 */
[----:B------:R-:W-:-:S03]  /*0280*/  @!P4 IMAD.WIDE.U32 R20, R25, 0xc, R20 ;  /* 0x0000000c1914c825 */ /* 0x000fc600078e0014 */
[----:B------:R-:W5:Y:S04]  /*0290*/  @!P0 LDG.E R26, desc[UR4][R8.64+0x4] ;  /* 0x00000404081a8981 */ /* 0x000f68000c1e1900 */
[----:B------:R-:W5:Y:S04]  /*02a0*/  @!P0 LDG.E R27, desc[UR4][R8.64+0x8] ;  /* 0x00000804081b8981 */ /* 0x000f68000c1e1900 */
[----:B------:R-:W5:Y:S01]  /*02b0*/  @!P4 LDG.E R10, desc[UR4][R20.64+0x4] ;  /* 0x00000404140ac981 */ /* 0x000f62000c1e1900 */
[----:B------:R-:W-:-:S03]  /*02c0*/  ISETP.GT.AND P2, PT, R6, UR6, PT ;  /* 0x0000000606007c0c */ /* 0x000fc6000bf44270 */
[----:B------:R-:W5:Y:S04]  /*02d0*/  @!P4 LDG.E R5, desc[UR4][R20.64+0x8] ;  /* 0x000008041405c981 */ /* 0x000f68000c1e1900 */
[----:B------:R-:W5:Y:S01]  /*02e0*/  @!P4 LDG.E R8, desc[UR4][R20.64] ;  /* 0x000000041408c981 */ /* 0x000f62000c1e1900 */
[----:B------:R-:W-:-:S13]  /*02f0*/  ISETP.GT.AND P2, PT, R6, RZ, !P2 ;  /* 0x000000ff0600720c */ /* 0x000fda0005744270 */
[----:B0-----:R-:W-:-:S04]  /*0300*/  @P2 VIADD R17, R6, 0xffffffff ;  /* 0xffffffff06112836 */ /* 0x001fc80000000000 */
[----:B------:R-:W-:-:S05]  /*0310*/  @P2 IMAD.WIDE.U32 R16, R17, 0xc, R28 ;  /* 0x0000000c11102825 */ /* 0x000fca00078e001c */
[----:B------:R-:W5:Y:S01]  /*0320*/  @P2 LDG.E R11, desc[UR4][R16.64+0x8] ;  /* 0x00000804100b2981 */ /* 0x000f62000c1e1900 */
[----:B------:R-:W-:-:S03]  /*0330*/  @P1 IMAD.WIDE.U32 R28, R25, 0xc, R28 ;  /* 0x0000000c191c1825 */ /* 0x000fc600078e001c */
[----:B------:R-:W5:Y:S04]  /*0340*/  @P2 LDG.E R2, desc[UR4][R16.64+0x4] ;  /* 0x0000040410022981 */ /* 0x000f68000c1e1900 */
[----:B------:R0:W5:Y:S04]  /*0350*/  @P2 LDG.E R22, desc[UR4][R16.64] ;  /* 0x0000000410162981 */ /* 0x000168000c1e1900 */
[----:B------:R-:W5:Y:S04]  /*0360*/  @P1 LDG.E R9, desc[UR4][R28.64] ;  /* 0x000000041c091981 */ /* 0x000f68000c1e1900 */
[----:B------:R-:W5:Y:S04]  /*0370*/  @P1 LDG.E R21, desc[UR4][R28.64+0x4] ;  /* 0x000004041c151981 */ /* 0x000f68000c1e1900 */
[----:B------:R1:W5:Y:S01]  /*0380*/  @P1 LDG.E R20, desc[UR4][R28.64+0x8] ;  /* 0x000008041c141981 */ /* 0x000362000c1e1900 */
[----:B--2---:R-:W-:Y:S01]  /*0390*/  IMAD.MOV.U32 R7, RZ, RZ, R0 ;  /* 0x000000ffff077224 */ /* 0x004fe200078e0000 */
[----:B---3--:R-:W-:Y:S01]  /*03a0*/  @!P3 FMNMX R7, R0, R3, !PT ;  /* 0x000000030007b209 */ /* 0x008fe20007800000 */
[----:B----4-:R-:W-:Y:S01]  /*03b0*/  IMAD.MOV.U32 R3, RZ, RZ, R18 ;  /* 0x000000ffff037224 */ /* 0x010fe200078e0012 */
[----:B-----5:R-:W-:Y:S01]  /*03c0*/  @!P3 FMNMX R3, R18, R4, !PT ;  /* 0x000000041203b209 */ /* 0x020fe20007800000 */
[----:B------:R-:W-:Y:S01]  /*03d0*/  IMAD.MOV.U32 R4, RZ, RZ, R24 ;  /* 0x000000ffff047224 */ /* 0x000fe200078e0018 */
[----:B------:R-:W-:Y:S01]  /*03e0*/  @!P3 FMNMX R4, R24, R15, !PT ;  /* 0x0000000f1804b209 */ /* 0x000fe20007800000 */
[----:B------:R-:W-:-:S05]  /*03f0*/  VIADD R15, R23, 0x1 ;  /* 0x00000001170f7836 */ /* 0x000fca0000000000 */
[C---:B------:R-:W-:Y:S02]  /*0400*/  ISETP.GE.U32.AND P3, PT, R15.reuse, UR7, PT ;  /* 0x000000070f007c0c */ /* 0x040fe4000bf66070 */
[C---:B------:R-:W-:Y:S02]  /*0410*/  ISETP.GE.U32.OR P5, PT, R15.reuse, UR7, !P2 ;  /* 0x000000070f007c0c */ /* 0x040fe4000d7a6470 */
[----:B------:R-:W-:Y:S02]  /*0420*/  ISETP.LT.OR P3, PT, R6, RZ, P3 ;  /* 0x000000ff0600720c */ /* 0x000fe40001f61670 */
[C---:B------:R-:W-:Y:S01]  /*0430*/  ISETP.GE.U32.OR P6, PT, R15.reuse, UR7, !P1 ;  /* 0x000000070f007c0c */ /* 0x040fe2000cfc6470 */
[----:B0-----:R-:W-:-:S04]  /*0440*/  IMAD.WIDE.U32 R16, R15, UR8, R12 ;  /* 0x000000080f107c25 */ /* 0x001fc8000f8e000c */
[----:B------:R-:W-:Y:S01]  /*0450*/  IMAD R17, R15, UR9, R17 ;  /* 0x000000090f117c24 */ /* 0x000fe2000f8e0211 */
[----:B------:R-:W-:-:S03]  /*0460*/  @!P0 FMNMX R3, R3, R14, !PT ;  /* 0x0000000e03038209 */ /* 0x000fc60007800000 */
[C---:B-1----:R-:W-:Y:S02]  /*0470*/  @!P5 VIADD R29, R6.reuse, 0xffffffff ;  /* 0xffffffff061dd836 */ /* 0x042fe40000000000 */
[----:B------:R-:W-:-:S04]  /*0480*/  @!P3 IMAD.WIDE.U32 R14, R6, 0xc, R16 ;  /* 0x0000000c060eb825 */ /* 0x000fc800078e0010 */
[--C-:B------:R-:W-:Y:S01]  /*0490*/  @!P6 IMAD.WIDE.U32 R12, R25, 0xc, R16.reuse ;  /* 0x0000000c190ce825 */ /* 0x100fe200078e0010 */
[----:B------:R-:W-:Y:S01]  /*04a0*/  @!P0 FMNMX R7, R7, R26, !PT ;  /* 0x0000001a07078209 */ /* 0x000fe20007800000 */
[----:B------:R-:W2:Y:S02]  /*04b0*/  @!P3 LDG.E R25, desc[UR4][R14.64] ;  /* 0x000000040e19b981 */ /* 0x000ea4000c1e1900 */
[----:B------:R-:W-:Y:S01]  /*04c0*/  @!P5 IMAD.WIDE.U32 R16, R29, 0xc, R16 ;  /* 0x0000000c1d10d825 */ /* 0x000fe200078e0010 */
[----:B------:R-:W-:Y:S01]  /*04d0*/  @!P0 FMNMX R4, R4, R27, !PT ;  /* 0x0000001b04048209 */ /* 0x000fe20007800000 */
[----:B------:R-:W3:Y:S04]  /*04e0*/  @!P3 LDG.E R26, desc[UR4][R14.64+0x4] ;  /* 0x000004040e1ab981 */ /* 0x000ee8000c1e1900 */
[----:B------:R-:W4:Y:S01]  /*04f0*/  @!P5 LDG.E R28, desc[UR4][R16.64+0x4] ;  /* 0x00000404101cd981 */ /* 0x000f22000c1e1900 */
[----:B------:R-:W-:-:S03]  /*0500*/  @!P4 FMNMX R3, R3, R8, !PT ;  /* 0x000000080303c209 */ /* 0x000fc60007800000 */
[----:B------:R-:W5:Y:S01]  /*0510*/  @!P5 LDG.E R8, desc[UR4][R16.64] ;  /* 0x000000041008d981 */ /* 0x000f62000c1e1900 */
[----:B------:R-:W-:-:S03]  /*0520*/  @!P4 FMNMX R7, R7, R10, !PT ;  /* 0x0000000a0707c209 */ /* 0x000fc60007800000 */
[----:B------:R0:W2:Y:S04]  /*0530*/  @!P3 LDG.E R27, desc[UR4][R14.64+0x8] ;  /* 0x000008040e1bb981 */ /* 0x0000a8000c1e1900 */
[----:B------:R-:W2:Y:S04]  /*0540*/  @!P6 LDG.E R10, desc[UR4][R12.64] ;  /* 0x000000040c0ae981 */ /* 0x000ea8000c1e1900 */
[----:B------:R-:W2:Y:S01]  /*0550*/  @!P5 LDG.E R16, desc[UR4][R16.64+0x8] ;  /* 0x000008041010d981 */ /* 0x000ea2000c1e1900 */
[----:B0-----:R-:W0:Y:S03]  /*0560*/  LDC.64 R14, c[0x0][0x388] ;  /* 0x0000e200ff0e7b82 */ /* 0x001e260000000a00 */
[----:B------:R-:W2:Y:S04]  /*0570*/  @!P6 LDG.E R29, desc[UR4][R12.64+0x4] ;  /* 0x000004040c1de981 */ /* 0x000ea8000c1e1900 */
[----:B------:R-:W2:Y:S01]  /*0580*/  @!P6 LDG.E R12, desc[UR4][R12.64+0x8] ;  /* 0x000008040c0ce981 */ /* 0x000ea2000c1e1900 */
[----:B------:R-:W-:-:S02]  /*0590*/  @!P4 FMNMX R4, R4, R5, !PT ;  /* 0x000000050404c209 */ /* 0x000fc40007800000 */
[----:B------:R-:W-:Y:S02]  /*05a0*/  ISETP.GT.AND P0, PT, R6, -0x1, PT ;  /* 0xffffffff0600780c */ /* 0x000fe40003f04270 */
[----:B------:R-:W-:Y:S02]  /*05b0*/  @P2 FMNMX R4, R4, R11, !PT ;  /* 0x0000000b04042209 */ /* 0x000fe40007800000 */
[----:B------:R-:W-:Y:S02]  /*05c0*/  @P2 FMNMX R7, R7, R2, !PT ;  /* 0x0000000207072209 */ /* 0x000fe40007800000 */
[----:B------:R-:W-:Y:S01]  /*05d0*/  @P2 FMNMX R3, R3, R22, !PT ;  /* 0x0000001603032209 */ /* 0x000fe20007800000 */
[----:B------:R-:W-:-:S06]  /*05e0*/  IMAD.MOV.U32 R11, RZ, RZ, R4 ;  /* 0x000000ffff0b7224 */ /* 0x000fcc00078e0004 */
[----:B------:R-:W-:Y:S02]  /*05f0*/  @P0 FMNMX R7, R0, R7, !PT ;  /* 0x0000000700070209 */ /* 0x000fe40007800000 */
[----:B------:R-:W-:Y:S02]  /*0600*/  @P0 FMNMX R3, R18, R3, !PT ;  /* 0x0000000312030209 */ /* 0x000fe40007800000 */
[----:B------:R-:W-:Y:S02]  /*0610*/  @P0 FMNMX R11, R24, R11, !PT ;  /* 0x0000000b180b0209 */ /* 0x000fe40007800000 */
[----:B------:R-:W-:Y:S02]  /*0620*/  @P1 FMNMX R3, R3, R9, !PT ;  /* 0x0000000903031209 */ /* 0x000fe40007800000 */
[----:B------:R-:W-:Y:S02]  /*0630*/  @P1 FMNMX R7, R7, R21, !PT ;  /* 0x0000001507071209 */ /* 0x000fe40007800000 */
[----:B------:R-:W-:Y:S01]  /*0640*/  @P1 FMNMX R11, R11, R20, !PT ;  /* 0x000000140b0b1209 */ /* 0x000fe20007800000 */
[----:B0-----:R-:W-:-:S04]  /*0650*/  IMAD.WIDE.U32 R14, R23, UR8, R14 ;  /* 0x00000008170e7c25 */ /* 0x001fc8000f8e000e */
[----:B------:R-:W-:Y:S02]  /*0660*/  IMAD.IADD R15, R19, 0x1, R15 ;  /* 0x00000001130f7824 */ /* 0x000fe400078e020f */
[----:B------:R-:W-:Y:S01]  /*0670*/  IMAD.WIDE R4, R6, 0xc, R14 ;  /* 0x0000000c06047825 */ /* 0x000fe200078e020e */
[----:B----4-:R-:W-:Y:S02]  /*0680*/  @!P5 FMNMX R7, R7, R28, !PT ;  /* 0x0000001c0707d209 */ /* 0x010fe40007800000 */
[----:B-----5:R-:W-:Y:S02]  /*0690*/  @!P5 FMNMX R3, R3, R8, !PT ;  /* 0x000000080303d209 */ /* 0x020fe40007800000 */
[----:B---3--:R-:W-:Y:S02]  /*06a0*/  @!P3 FMNMX R7, R7, R26, !PT ;  /* 0x0000001a0707b209 */ /* 0x008fe40007800000 */
[----:B--2---:R-:W-:Y:S02]  /*06b0*/  @!P3 FMNMX R3, R3, R25, !PT ;  /* 0x000000190303b209 */ /* 0x004fe40007800000 */
[----:B------:R-:W-:-:S04]  /*06c0*/  @!P5 FMNMX R11, R11, R16, !PT ;  /* 0x000000100b0bd209 */ /* 0x000fc80007800000 */
[----:B------:R-:W-:Y:S02]  /*06d0*/  @!P3 FMNMX R11, R11, R27, !PT ;  /* 0x0000001b0b0bb209 */ /* 0x000fe40007800000 */
[----:B------:R-:W-:Y:S02]  /*06e0*/  @!P6 FMNMX R3, R3, R10, !PT ;  /* 0x0000000a0303e209 */ /* 0x000fe40007800000 */
[----:B------:R-:W-:Y:S02]  /*06f0*/  @!P6 FMNMX R7, R7, R29, !PT ;  /* 0x0000001d0707e209 */ /* 0x000fe40007800000 */
[----:B------:R-:W-:Y:S01]  /*0700*/  @!P6 FMNMX R11, R11, R12, !PT ;  /* 0x0000000c0b0be209 */ /* 0x000fe20007800000 */
[----:B------:R-:W-:Y:S04]  /*0710*/  STG.E desc[UR4][R4.64], R3 ;  /* 0x0000000304007986 */ /* 0x000fe8000c101904 */
[----:B------:R-:W-:Y:S04]  /*0720*/  STG.E desc[UR4][R4.64+0x4], R7 ;  /* 0x0000040704007986 */ /* 0x000fe8000c101904 */
[----:B------:R-:W-:Y:S01]  /*0730*/  STG.E desc[UR4][R4.64+0x8], R11 ;  /* 0x0000080b04007986 */ /* 0x000fe2000c101904 */
[----:B------:R-:W-:Y:S05]  /*0740*/  EXIT ;  /* 0x000000000000794d */ /* 0x000fea0003800000 */
.L_x_0:
[----:B------:R-:W-:-:S00]  /*0750*/  BRA `(.L_x_0) ;  /* 0xfffffffc00fc7947 */ /* 0x000fc0000383ffff */
[----:B------:R-:W-:-:S00]  /*0760*/  NOP ;  /* 0x0000000000007918 */ /* 0x000fc00000000000 */
        /* <DEDUP_REMOVED lines=9> */
.L_x_2:


//--------------------- .text._Z5erodeP3labS0_iil --------------------------
	.section	.text._Z5erodeP3labS0_iil,"ax",@progbits
	.align	128
        .global         _Z5erodeP3labS0_iil
        .type           _Z5erodeP3labS0_iil,@function
        .size           _Z5erodeP3labS0_iil,(.L_x_3 - _Z5erodeP3labS0_iil)
        .other          _Z5erodeP3labS0_iil,@"STO_CUDA_ENTRY STV_DEFAULT"
_Z5erodeP3labS0_iil:
.text._Z5erodeP3labS0_iil:
        /* <DEDUP_REMOVED lines=58> */
[----:B---3--:R-:W-:Y:S01]  /*03a0*/  @!P3 FMNMX R7, R0, R3, PT ;  /* 0x000000030007b209 */ /* 0x008fe20003800000 */
[----:B----4-:R-:W-:Y:S01]  /*03b0*/  IMAD.MOV.U32 R3, RZ, RZ, R18 ;  /* 0x000000ffff037224 */ /* 0x010fe200078e0012 */
[----:B-----5:R-:W-:Y:S01]  /*03c0*/  @!P3 FMNMX R3, R18, R4, PT ;  /* 0x000000041203b209 */ /* 0x020fe20003800000 */
[----:B------:R-:W-:Y:S01]  /*03d0*/  IMAD.MOV.U32 R4, RZ, RZ, R24 ;  /* 0x000000ffff047224 */ /* 0x000fe200078e0018 */
[----:B------:R-:W-:Y:S01]  /*03e0*/  @!P3 FMNMX R4, R24, R15, PT ;  /* 0x0000000f1804b209 */ /* 0x000fe20003800000 */
[----:B------:R-:W-:-:S05]  /*03f0*/  VIADD R15, R23, 0x1 ;  /* 0x00000001170f7836 */ /* 0x000fca0000000000 */
[C---:B------:R-:W-:Y:S02]  /*0400*/  ISETP.GE.U32.AND P3, PT, R15.reuse, UR7, PT ;  /* 0x000000070f007c0c */ /* 0x040fe4000bf66070 */
[C---:B------:R-:W-:Y:S02]  /*0410*/  ISETP.GE.U32.OR P5, PT, R15.reuse, UR7, !P2 ;  /* 0x000000070f007c0c */ /* 0x040fe4000d7a6470 */
[----:B------:R-:W-:Y:S02]  /*0420*/  ISETP.LT.OR P3, PT, R6, RZ, P3 ;  /* 0x000000ff0600720c */ /* 0x000fe40001f61670 */
[C---:B------:R-:W-:Y:S01]  /*0430*/  ISETP.GE.U32.OR P6, PT, R15.reuse, UR7, !P1 ;  /* 0x000000070f007c0c */ /* 0x040fe2000cfc6470 */
[----:B0-----:R-:W-:-:S04]  /*0440*/  IMAD.WIDE.U32 R16, R15, UR8, R12 ;  /* 0x000000080f107c25 */ /* 0x001fc8000f8e000c */
[----:B------:R-:W-:Y:S01]  /*0450*/  IMAD R17, R15, UR9, R17 ;  /* 0x000000090f117c24 */ /* 0x000fe2000f8e0211 */
[----:B------:R-:W-:-:S03]  /*0460*/  @!P0 FMNMX R3, R3, R14, PT ;  /* 0x0000000e03038209 */ /* 0x000fc60003800000 */
[C---:B-1----:R-:W-:Y:S02]  /*0470*/  @!P5 VIADD R29, R6.reuse, 0xffffffff ;  /* 0xffffffff061dd836 */ /* 0x042fe40000000000 */
[----:B------:R-:W-:-:S04]  /*0480*/  @!P3 IMAD.WIDE.U32 R14, R6, 0xc, R16 ;  /* 0x0000000c060eb825 */ /* 0x000fc800078e0010 */
[--C-:B------:R-:W-:Y:S01]  /*0490*/  @!P6 IMAD.WIDE.U32 R12, R25, 0xc, R16.reuse ;  /* 0x0000000c190ce825 */ /* 0x100fe200078e0010 */
[----:B------:R-:W-:Y:S01]  /*04a0*/  @!P0 FMNMX R7, R7, R26, PT ;  /* 0x0000001a07078209 */ /* 0x000fe20003800000 */
[----:B------:R-:W2:Y:S02]  /*04b0*/  @!P3 LDG.E R25, desc[UR4][R14.64] ;  /* 0x000000040e19b981 */ /* 0x000ea4000c1e1900 */
[----:B------:R-:W-:Y:S01]  /*04c0*/  @!P5 IMAD.WIDE.U32 R16, R29, 0xc, R16 ;  /* 0x0000000c1d10d825 */ /* 0x000fe200078e0010 */
[----:B------:R-:W-:Y:S01]  /*04d0*/  @!P0 FMNMX R4, R4, R27, PT ;  /* 0x0000001b04048209 */ /* 0x000fe20003800000 */
[----:B------:R-:W3:Y:S04]  /*04e0*/  @!P3 LDG.E R26, desc[UR4][R14.64+0x4] ;  /* 0x000004040e1ab981 */ /* 0x000ee8000c1e1900 */
[----:B------:R-:W4:Y:S01]  /*04f0*/  @!P5 LDG.E R28, desc[UR4][R16.64+0x4] ;  /* 0x00000404101cd981 */ /* 0x000f22000c1e1900 */
[----:B------:R-:W-:-:S03]  /*0500*/  @!P4 FMNMX R3, R3, R8, PT ;  /* 0x000000080303c209 */ /* 0x000fc60003800000 */
[----:B------:R-:W5:Y:S01]  /*0510*/  @!P5 LDG.E R8, desc[UR4][R16.64] ;  /* 0x000000041008d981 */ /* 0x000f62000c1e1900 */
[----:B------:R-:W-:-:S03]  /*0520*/  @!P4 FMNMX R7, R7, R10, PT ;  /* 0x0000000a0707c209 */ /* 0x000fc60003800000 */
[----:B------:R0:W2:Y:S04]  /*0530*/  @!P3 LDG.E R27, desc[UR4][R14.64+0x8] ;  /* 0x000008040e1bb981 */ /* 0x0000a8000c1e1900 */
[----:B------:R-:W2:Y:S04]  /*0540*/  @!P6 LDG.E R10, desc[UR4][R12.64] ;  /* 0x000000040c0ae981 */ /* 0x000ea8000c1e1900 */
[----:B------:R-:W2:Y:S01]  /*0550*/  @!P5 LDG.E R16, desc[UR4][R16.64+0x8] ;  /* 0x000008041010d981 */ /* 0x000ea2000c1e1900 */
[----:B0-----:R-:W0:Y:S03]  /*0560*/  LDC.64 R14, c[0x0][0x388] ;  /* 0x0000e200ff0e7b82 */ /* 0x001e260000000a00 */
[----:B------:R-:W2:Y:S04]  /*0570*/  @!P6 LDG.E R29, desc[UR4][R12.64+0x4] ;  /* 0x000004040c1de981 */ /* 0x000ea8000c1e1900 */
[----:B------:R-:W2:Y:S01]  /*0580*/  @!P6 LDG.E R12, desc[UR4][R12.64+0x8] ;  /* 0x000008040c0ce981 */ /* 0x000ea2000c1e1900 */
[----:B------:R-:W-:-:S02]  /*0590*/  @!P4 FMNMX R4, R4, R5, PT ;  /* 0x000000050404c209 */ /* 0x000fc40003800000 */
[----:B------:R-:W-:Y:S02]  /*05a0*/  ISETP.GT.AND P0, PT, R6, -0x1, PT ;  /* 0xffffffff0600780c */ /* 0x000fe40003f04270 */
[----:B------:R-:W-:Y:S02]  /*05b0*/  @P2 FMNMX R4, R4, R11, PT ;  /* 0x0000000b04042209 */ /* 0x000fe40003800000 */
[----:B------:R-:W-:Y:S02]  /*05c0*/  @P2 FMNMX R7, R7, R2, PT ;  /* 0x0000000207072209 */ /* 0x000fe40003800000 */
[----:B------:R-:W-:Y:S01]  /*05d0*/  @P2 FMNMX R3, R3, R22, PT ;  /* 0x0000001603032209 */ /* 0x000fe20003800000 */
[----:B------:R-:W-:-:S06]  /*05e0*/  IMAD.MOV.U32 R11, RZ, RZ, R4 ;  /* 0x000000ffff0b7224 */ /* 0x000fcc00078e0004 */
[----:B------:R-:W-:Y:S02]  /*05f0*/  @P0 FMNMX R7, R0, R7, PT ;  /* 0x0000000700070209 */ /* 0x000fe40003800000 */
[----:B------:R-:W-:Y:S02]  /*0600*/  @P0 FMNMX R3, R18, R3, PT ;  /* 0x0000000312030209 */ /* 0x000fe40003800000 */
[----:B------:R-:W-:Y:S02]  /*0610*/  @P0 FMNMX R11, R24, R11, PT ;  /* 0x0000000b180b0209 */ /* 0x000fe40003800000 */
[----:B------:R-:W-:Y:S02]  /*0620*/  @P1 FMNMX R3, R3, R9, PT ;  /* 0x0000000903031209 */ /* 0x000fe40003800000 */
[----:B------:R-:W-:Y:S02]  /*0630*/  @P1 FMNMX R7, R7, R21, PT ;  /* 0x0000001507071209 */ /* 0x000fe40003800000 */
[----:B------:R-:W-:Y:S01]  /*0640*/  @P1 FMNMX R11, R11, R20, PT ;  /* 0x000000140b0b1209 */ /* 0x000fe20003800000 */
[----:B0-----:R-:W-:-:S04]  /*0650*/  IMAD.WIDE.U32 R14, R23, UR8, R14 ;  /* 0x00000008170e7c25 */ /* 0x001fc8000f8e000e */
[----:B------:R-:W-:Y:S02]  /*0660*/  IMAD.IADD R15, R19, 0x1, R15 ;  /* 0x00000001130f7824 */ /* 0x000fe400078e020f */
[----:B------:R-:W-:Y:S01]  /*0670*/  IMAD.WIDE R4, R6, 0xc, R14 ;  /* 0x0000000c06047825 */ /* 0x000fe200078e020e */
[----:B----4-:R-:W-:Y:S02]  /*0680*/  @!P5 FMNMX R7, R7, R28, PT ;  /* 0x0000001c0707d209 */ /* 0x010fe40003800000 */
[----:B-----5:R-:W-:Y:S02]  /*0690*/  @!P5 FMNMX R3, R3, R8, PT ;  /* 0x000000080303d209 */ /* 0x020fe40003800000 */
[----:B---3--:R-:W-:Y:S02]  /*06a0*/  @!P3 FMNMX R7, R7, R26, PT ;  /* 0x0000001a0707b209 */ /* 0x008fe40003800000 */
[----:B--2---:R-:W-:Y:S02]  /*06b0*/  @!P3 FMNMX R3, R3, R25, PT ;  /* 0x000000190303b209 */ /* 0x004fe40003800000 */
[----:B------:R-:W-:-:S04]  /*06c0*/  @!P5 FMNMX R11, R11, R16, PT ;  /* 0x000000100b0bd209 */ /* 0x000fc80003800000 */
[----:B------:R-:W-:Y:S02]  /*06d0*/  @!P3 FMNMX R11, R11, R27, PT ;  /* 0x0000001b0b0bb209 */ /* 0x000fe40003800000 */
[----:B------:R-:W-:Y:S02]  /*06e0*/  @!P6 FMNMX R3, R3, R10, PT ;  /* 0x0000000a0303e209 */ /* 0x000fe40003800000 */
[----:B------:R-:W-:Y:S02]  /*06f0*/  @!P6 FMNMX R7, R7, R29, PT ;  /* 0x0000001d0707e209 */ /* 0x000fe40003800000 */
[----:B------:R-:W-:Y:S01]  /*0700*/  @!P6 FMNMX R11, R11, R12, PT ;  /* 0x0000000c0b0be209 */ /* 0x000fe20003800000 */
[----:B------:R-:W-:Y:S04]  /*0710*/  STG.E desc[UR4][R4.64], R3 ;  /* 0x0000000304007986 */ /* 0x000fe8000c101904 */
[----:B------:R-:W-:Y:S04]  /*0720*/  STG.E desc[UR4][R4.64+0x4], R7 ;  /* 0x0000040704007986 */ /* 0x000fe8000c101904 */
[----:B------:R-:W-:Y:S01]  /*0730*/  STG.E desc[UR4][R4.64+0x8], R11 ;  /* 0x0000080b04007986 */ /* 0x000fe2000c101904 */
[----:B------:R-:W-:Y:S05]  /*0740*/  EXIT ;  /* 0x000000000000794d */ /* 0x000fea0003800000 */
.L_x_1:
        /* <DEDUP_REMOVED lines=11> */
.L_x_3:


//--------------------- .nv.shared.reserved.0     --------------------------
	.section	.nv.shared.reserved.0,"aw",@nobits
	.weak		__nv_reservedSMEM_offset_0_alias
	.size		__nv_reservedSMEM_offset_0_alias, 0, 64
	.other		__nv_reservedSMEM_offset_0_alias,@"STO_CUDA_RESERVED_SHARED STV_DEFAULT"
__nv_reservedSMEM_offset_0_alias:
	.zero		0
	.zero		64


//--------------------- .nv.constant0._Z6dilateP3labS0_iil --------------------------
	.section	.nv.constant0._Z6dilateP3labS0_iil,"a",@progbits
	.sectionflags	@""
	.align	4
.nv.constant0._Z6dilateP3labS0_iil:
	.zero		928


//--------------------- .nv.constant0._Z5erodeP3labS0_iil --------------------------
	.section	.nv.constant0._Z5erodeP3labS0_iil,"a",@progbits
	.sectionflags	@""
	.align	4
.nv.constant0._Z5erodeP3labS0_iil:
	.zero		928


//--------------------- SYMBOLS --------------------------

	.type		.nv.reservedSmem.offset0,@object
	.size		.nv.reservedSmem.offset0,0x4
